	.headerflags	@"EF_CUDA_TEXMODE_UNIFIED EF_CUDA_64BIT_ADDRESS EF_CUDA_ACCELERATORS EF_CUDA_SM90 EF_CUDA_VIRTUAL_SM(EF_CUDA_SM90)"
	.elftype	@"ET_EXEC"


//--------------------- .nv.info                  --------------------------
	.section	.nv.info,"",@"SHT_CUDA_INFO"
	.align	4


	//----- nvinfo : EIATTR_REGCOUNT
	.align		4
        /*0000*/ 	.byte	0x04, 0x2f
        /*0002*/ 	.short	(.L_3 - .L_2)
	.align		4
.L_2:
        /*0004*/ 	.word	index@(triton_poi_fused__native_batch_norm_legit_no_training_convolution_elu_5)
        /*0008*/ 	.word	0x00000014


	//----- nvinfo : EIATTR_MIN_STACK_SIZE
	.align		4
.L_3:
        /*000c*/ 	.byte	0x04, 0x12
        /*000e*/ 	.short	(.L_5 - .L_4)
	.align		4
.L_4:
        /*0010*/ 	.word	index@(triton_poi_fused__native_batch_norm_legit_no_training_convolution_elu_5)
        /*0014*/ 	.word	0x00000000


	//----- nvinfo : EIATTR_FRAME_SIZE
	.align		4
.L_5:
        /*0018*/ 	.byte	0x04, 0x11
        /*001a*/ 	.short	(.L_7 - .L_6)
	.align		4
.L_6:
        /*001c*/ 	.word	index@(triton_poi_fused__native_batch_norm_legit_no_training_convolution_elu_5)
        /*0020*/ 	.word	0x00000000


	//----- nvinfo : EIATTR_MIN_STACK_SIZE
	.align		4
.L_7:
        /*0024*/ 	.byte	0x04, 0x12
        /*0026*/ 	.short	(.L_9 - .L_8)
	.align		4
.L_8:
        /*0028*/ 	.word	index@(triton_poi_fused__native_batch_norm_legit_no_training_convolution_elu_5)
        /*002c*/ 	.word	0x00000000
.L_9:


//--------------------- .nv.info.triton_poi_fused__native_batch_norm_legit_no_training_convolution_elu_5 --------------------------
	.section	.nv.info.triton_poi_fused__native_batch_norm_legit_no_training_convolution_elu_5,"",@"SHT_CUDA_INFO"
	.sectionflags	@""
	.align	4


	//----- nvinfo : EIATTR_CUDA_API_VERSION
	.align		4
        /*0000*/ 	.byte	0x04, 0x37
        /*0002*/ 	.short	(.L_11 - .L_10)
.L_10:
        /*0004*/ 	.word	0x0000007c


	//----- nvinfo : EIATTR_KPARAM_INFO
	.align		4
.L_11:
        /*0008*/ 	.byte	0x04, 0x17
        /*000a*/ 	.short	(.L_13 - .L_12)
.L_12:
        /*000c*/ 	.word	0x00000000
        /*0010*/ 	.short	0x0007
        /*0012*/ 	.short	0x0038
        /*0014*/ 	.byte	0x00, 0xf0, 0x11, 0x00


	//----- nvinfo : EIATTR_KPARAM_INFO
	.align		4
.L_13:
        /*0018*/ 	.byte	0x04, 0x17
        /*001a*/ 	.short	(.L_15 - .L_14)
.L_14:
        /*001c*/ 	.word	0x00000000
        /*0020*/ 	.short	0x0006
        /*0022*/ 	.short	0x0030
        /*0024*/ 	.byte	0x00, 0xf4, 0x21, 0x00


	//----- nvinfo : EIATTR_KPARAM_INFO
	.align		4
.L_15:
        /*0028*/ 	.byte	0x04, 0x17
        /*002a*/ 	.short	(.L_17 - .L_16)
.L_16:
        /*002c*/ 	.word	0x00000000
        /*0030*/ 	.short	0x0005
        /*0032*/ 	.short	0x0028
        /*0034*/ 	.byte	0x00, 0xf4, 0x21, 0x00


	//----- nvinfo : EIATTR_KPARAM_INFO
	.align		4
.L_17:
        /*0038*/ 	.byte	0x04, 0x17
        /*003a*/ 	.short	(.L_19 - .L_18)
.L_18:
        /*003c*/ 	.word	0x00000000
        /*0040*/ 	.short	0x0004
        /*0042*/ 	.short	0x0020
        /*0044*/ 	.byte	0x00, 0xf4, 0x21, 0x00


	//----- nvinfo : EIATTR_KPARAM_INFO
	.align		4
.L_19:
        /*0048*/ 	.byte	0x04, 0x17
        /*004a*/ 	.short	(.L_21 - .L_20)
.L_20:
        /*004c*/ 	.word	0x00000000
        /*0050*/ 	.short	0x0003
        /*0052*/ 	.short	0x0018
        /*0054*/ 	.byte	0x00, 0xf4, 0x21, 0x00


	//----- nvinfo : EIATTR_KPARAM_INFO
	.align		4
.L_21:
        /*0058*/ 	.byte	0x04, 0x17
        /*005a*/ 	.short	(.L_23 - .L_22)
.L_22:
        /*005c*/ 	.word	0x00000000
        /*0060*/ 	.short	0x0002
        /*0062*/ 	.short	0x0010
        /*0064*/ 	.byte	0x00, 0xf4, 0x21, 0x00


	//----- nvinfo : EIATTR_KPARAM_INFO
	.align		4
.L_23:
        /*0068*/ 	.byte	0x04, 0x17
        /*006a*/ 	.short	(.L_25 - .L_24)
.L_24:
        /*006c*/ 	.word	0x00000000
        /*0070*/ 	.short	0x0001
        /*0072*/ 	.short	0x0008
        /*0074*/ 	.byte	0x00, 0xf4, 0x21, 0x00


	//----- nvinfo : EIATTR_KPARAM_INFO
	.align		4
.L_25:
        /*0078*/ 	.byte	0x04, 0x17
        /*007a*/ 	.short	(.L_27 - .L_26)
.L_26:
        /*007c*/ 	.word	0x00000000
        /*0080*/ 	.short	0x0000
        /*0082*/ 	.short	0x0000
        /*0084*/ 	.byte	0x00, 0xf4, 0x21, 0x00


	//----- nvinfo : EIATTR_SPARSE_MMA_MASK
	.align		4
.L_27:
        /*0088*/ 	.byte	0x03, 0x50
        /*008a*/ 	.short	0x0000


	//----- nvinfo : EIATTR_MAXREG_COUNT
	.align		4
        /*008c*/ 	.byte	0x03, 0x1b
        /*008e*/ 	.short	0x00ff


	//----- nvinfo : EIATTR_EXIT_INSTR_OFFSETS
	.align		4
        /*0090*/ 	.byte	0x04, 0x1c
        /*0092*/ 	.short	(.L_29 - .L_28)


	//   ....[0]....
.L_28:
        /*0094*/ 	.word	0x000006e0


	//----- nvinfo : EIATTR_REQNTID
	.align		4
.L_29:
        /*0098*/ 	.byte	0x04, 0x10
        /*009a*/ 	.short	(.L_31 - .L_30)
.L_30:
        /*009c*/ 	.word	0x00000100
        /*00a0*/ 	.word	0x00000001
        /*00a4*/ 	.word	0x00000001


	//----- nvinfo : EIATTR_CBANK_PARAM_SIZE
	.align		4
.L_31:
        /*00a8*/ 	.byte	0x03, 0x19
        /*00aa*/ 	.short	0x003c


	//----- nvinfo : EIATTR_PARAM_CBANK
	.align		4
        /*00ac*/ 	.byte	0x04, 0x0a
        /*00ae*/ 	.short	(.L_33 - .L_32)
	.align		4
.L_32:
        /*00b0*/ 	.word	index@(.nv.constant0.triton_poi_fused__native_batch_norm_legit_no_training_convolution_elu_5)
        /*00b4*/ 	.short	0x0210
        /*00b6*/ 	.short	0x003c


	//----- nvinfo : EIATTR_SW_WAR
	.align		4
.L_33:
        /*00b8*/ 	.byte	0x04, 0x36
        /*00ba*/ 	.short	(.L_35 - .L_34)
.L_34:
        /*00bc*/ 	.word	0x00000008
.L_35:


//--------------------- .nv.callgraph             --------------------------
	.section	.nv.callgraph,"",@"SHT_CUDA_CALLGRAPH"
	.align	4
	.sectionentsize	8
	.align		4
        /*0000*/ 	.word	0x00000000
	.align		4
        /*0004*/ 	.word	0xffffffff
	.align		4
        /*0008*/ 	.word	0x00000000
	.align		4
        /*000c*/ 	.word	0xfffffffe
	.align		4
        /*0010*/ 	.word	0x00000000
	.align		4
        /*0014*/ 	.word	0xfffffffd
	.align		4
        /*0018*/ 	.word	0x00000000
	.align		4
        /*001c*/ 	.word	0xfffffffc


//--------------------- .nv.constant4             --------------------------
	.section	.nv.constant4,"a",@progbits
	.align	8
	.align		8
.nv.constant4:
        /*0000*/ 	.dword	_$_str
	.align		8
        /*0008*/ 	.dword	_$_str_$_2


//--------------------- .text.triton_poi_fused__native_batch_norm_legit_no_training_convolution_elu_5 --------------------------
	.section	.text.triton_poi_fused__native_batch_norm_legit_no_training_convolution_elu_5,"ax",@progbits
	.align	128
        .global         triton_poi_fused__native_batch_norm_legit_no_training_convolution_elu_5
        .type           triton_poi_fused__native_batch_norm_legit_no_training_convolution_elu_5,@function
        .size           triton_poi_fused__native_batch_norm_legit_no_training_convolution_elu_5,(.L_x_1 - triton_poi_fused__native_batch_norm_legit_no_training_convolution_elu_5)
        .other          triton_poi_fused__native_batch_norm_legit_no_training_convolution_elu_5,@"STO_CUDA_ENTRY STV_DEFAULT"
triton_poi_fused__native_batch_norm_legit_no_training_convolution_elu_5:
.text.triton_poi_fused__native_batch_norm_legit_no_training_convolution_elu_5:
[----:B------:R-:W-:Y:S01]  /*0000*/  LDC R1, c[0x0][0x28] ;  /* 0x00000a00ff017b82 */ /* 0x000fe20000000800 */
[----:B------:R-:W1:Y:S07]  /*0010*/  S2R R0, SR_TID.X ;  /* 0x0000000000007919 */ /* 0x000e6e0000002100 */
[----:B------:R-:W2:Y:S01]  /*0020*/  LDC.64 R12, c[0x0][0x230] ;  /* 0x00008c00ff0c7b82 */ /* 0x000ea20000000a00 */
[----:B------:R-:W-:Y:S01]  /*0030*/  ULDC.64 UR4, c[0x0][0x208] ;  /* 0x0000820000047ab9 */ /* 0x000fe20000000a00 */
[----:B------:R-:W3:Y:S06]  /*0040*/  S2R R5, SR_CTAID.X ;  /* 0x0000000000057919 */ /* 0x000eec0000002500 */
[----:B------:R-:W4:Y:S08]  /*0050*/  LDC.64 R8, c[0x0][0x220] ;  /* 0x00008800ff087b82 */ /* 0x000f300000000a00 */
[----:B------:R-:W5:Y:S08]  /*0060*/  LDC.64 R10, c[0x0][0x228] ;  /* 0x00008a00ff0a7b82 */ /* 0x000f700000000a00 */
[----:B------:R-:W5:Y:S01]  /*0070*/  LDC.64 R14, c[0x0][0x238] ;  /* 0x00008e00ff0e7b82 */ /* 0x000f620000000a00 */
[----:B-1----:R-:W-:-:S02]  /*0080*/  SHF.L.U32 R0, R0, 0x1, RZ ;  /* 0x0000000100007819 */ /* 0x002fc400000006ff */
[----:B---3--:R-:W-:Y:S02]  /*0090*/  SHF.R.S32.HI R3, RZ, 0x16, R5 ;  /* 0x00000016ff037819 */ /* 0x008fe40000011405 */
[----:B------:R-:W-:Y:S02]  /*00a0*/  LOP3.LUT R0, R0, 0x1fe, RZ, 0xc0, !PT ;  /* 0x000001fe00007812 */ /* 0x000fe400078ec0ff */
[----:B------:R-:W-:Y:S02]  /*00b0*/  SGXT R3, R3, 0x1 ;  /* 0x000000010303781a */ /* 0x000fe40000000200 */
[----:B------:R-:W-:Y:S02]  /*00c0*/  LEA R0, R5, R0, 0x9 ;  /* 0x0000000005007211 */ /* 0x000fe400078e48ff */
[----:B------:R-:W1:Y:S02]  /*00d0*/  LDC.64 R4, c[0x0][0x240] ;  /* 0x00009000ff047b82 */ /* 0x000e640000000a00 */
[----:B------:R-:W-:-:S04]  /*00e0*/  LEA.HI R3, R3, R0, RZ, 0x9 ;  /* 0x0000000003037211 */ /* 0x000fc800078f48ff */
[----:B------:R-:W-:-:S04]  /*00f0*/  SHF.R.S32.HI R3, RZ, 0x9, R3 ;  /* 0x00000009ff037819 */ /* 0x000fc80000011403 */
[----:B------:R-:W-:-:S04]  /*0100*/  LEA.HI R2, R3, R3, RZ, 0x7 ;  /* 0x0000000303027211 */ /* 0x000fc800078f38ff */
[----:B------:R-:W-:-:S04]  /*0110*/  LOP3.LUT R2, R2, 0xffffff80, RZ, 0xc0, !PT ;  /* 0xffffff8002027812 */ /* 0x000fc800078ec0ff */
[----:B------:R-:W-:Y:S02]  /*0120*/  IADD3 R17, R3, -R2, RZ ;  /* 0x8000000203117210 */ /* 0x000fe40007ffe0ff */
[----:B------:R-:W3:Y:S03]  /*0130*/  LDC.64 R2, c[0x0][0x210] ;  /* 0x00008400ff027b82 */ /* 0x000ee60000000a00 */
[----:B--2---:R-:W-:-:S05]  /*0140*/  IMAD.WIDE R12, R17, 0x4, R12 ;  /* 0x00000004110c7825 */ /* 0x004fca00078e020c */
[----:B------:R2:W2:Y:S01]  /*0150*/  LDG.E.EL R16, desc[UR4][R12.64] ;  /* 0x000000040c107981 */ /* 0x0004a2000c2e1900 */
[----:B----4-:R-:W-:-:S04]  /*0160*/  IMAD.WIDE R8, R17, 0x4, R8 ;  /* 0x0000000411087825 */ /* 0x010fc800078e0208 */
[C---:B-----5:R-:W-:Y:S02]  /*0170*/  IMAD.WIDE R10, R17.reuse, 0x4, R10 ;  /* 0x00000004110a7825 */ /* 0x060fe400078e020a */
[----:B------:R4:W5:Y:S02]  /*0180*/  LDG.E.EL R8, desc[UR4][R8.64] ;  /* 0x0000000408087981 */ /* 0x000964000c2e1900 */
[C---:B-1----:R-:W-:Y:S02]  /*0190*/  IMAD.WIDE R4, R17.reuse, 0x4, R4 ;  /* 0x0000000411047825 */ /* 0x042fe400078e0204 */
[----:B------:R-:W5:Y:S02]  /*01a0*/  LDG.E.EL R10, desc[UR4][R10.64] ;  /* 0x000000040a0a7981 */ /* 0x000f64000c2e1900 */
[----:B---3--:R-:W-:Y:S02]  /*01b0*/  IMAD.WIDE R2, R0, 0x4, R2 ;  /* 0x0000000400027825 */ /* 0x008fe400078e0202 */
[----:B------:R-:W3:Y:S04]  /*01c0*/  LDG.E.EL R5, desc[UR4][R4.64] ;  /* 0x0000000404057981 */ /* 0x000ee8000c2e1900 */
[----:B------:R-:W5:Y:S01]  /*01d0*/  LDG.E.64 R6, desc[UR4][R2.64] ;  /* 0x0000000402067981 */ /* 0x000f62000c1e1b00 */
[----:B0-2---:R-:W-:-:S06]  /*01e0*/  IMAD.WIDE R12, R17, 0x4, R14 ;  /* 0x00000004110c7825 */ /* 0x005fcc00078e020e */
[----:B------:R0:W3:Y:S01]  /*01f0*/  LDG.E.EL R12, desc[UR4][R12.64] ;  /* 0x000000040c0c7981 */ /* 0x0000e2000c2e1900 */
[----:B----4-:R-:W-:Y:S01]  /*0200*/  HFMA2.MMA R9, -RZ, RZ, 1.625, 0 ;  /* 0x3e800000ff097435 */ /* 0x010fe200000001ff */
[----:B0-----:R-:W-:Y:S01]  /*0210*/  MOV R13, 0x3ab5ebe6 ;  /* 0x3ab5ebe6000d7802 */ /* 0x001fe20000000f00 */
[----:B------:R-:W-:-:S04]  /*0220*/  FADD R16, R16, 9.9999997473787516356e-06 ;  /* 0x3727c5ac10107421 */ /* 0x000fc80000000000 */
[----:B------:R-:W0:Y:S02]  /*0230*/  MUFU.SQRT R14, R16 ;  /* 0x00000010000e7308 */ /* 0x000e240000002000 */
[C---:B0-----:R-:W-:Y:S02]  /*0240*/  FSETP.GT.AND P0, PT, R14.reuse, 8.50705917302346158658e+37, PT ;  /* 0x7e8000000e00780b */ /* 0x041fe40003f04000 */
[----:B------:R-:W-:-:S11]  /*0250*/  FSETP.GEU.AND P1, PT, R14, 1.175494350822287508e-38, PT ;  /* 0x008000000e00780b */ /* 0x000fd60003f2e000 */
[----:B------:R-:W-:-:S04]  /*0260*/  @P0 FMUL R14, R14, 0.25 ;  /* 0x3e8000000e0e0820 */ /* 0x000fc80000400000 */
[----:B------:R-:W-:-:S06]  /*0270*/  @!P1 FMUL R14, R14, 16777216 ;  /* 0x4b8000000e0e9820 */ /* 0x000fcc0000400000 */
[----:B------:R-:W0:Y:S01]  /*0280*/  MUFU.RCP R14, R14 ;  /* 0x0000000e000e7308 */ /* 0x000e220000001000 */
[----:B------:R-:W-:Y:S01]  /*0290*/  FSEL R9, R9, 1, P0 ;  /* 0x3f80000009097808 */ /* 0x000fe20000000000 */
[--C-:B-----5:R-:W-:Y:S01]  /*02a0*/  FADD R6, R6, R8.reuse ;  /* 0x0000000806067221 */ /* 0x120fe20000000000 */
[----:B------:R-:W-:-:S03]  /*02b0*/  FADD R7, R7, R8 ;  /* 0x0000000807077221 */ /* 0x000fc60000000000 */
[----:B------:R-:W-:Y:S01]  /*02c0*/  @!P1 FMUL R9, R9, 16777216 ;  /* 0x4b80000009099820 */ /* 0x000fe20000400000 */
[C---:B------:R-:W-:Y:S01]  /*02d0*/  FADD R4, -R10.reuse, R6 ;  /* 0x000000060a047221 */ /* 0x040fe20000000100 */
[----:B------:R-:W-:Y:S02]  /*02e0*/  FADD R10, -R10, R7 ;  /* 0x000000070a0a7221 */ /* 0x000fe40000000100 */
[----:B0-----:R-:W-:-:S04]  /*02f0*/  FMUL R9, R14, R9 ;  /* 0x000000090e097220 */ /* 0x001fc80000400000 */
[-C--:B------:R-:W-:Y:S01]  /*0300*/  FMUL R4, R4, R9.reuse ;  /* 0x0000000904047220 */ /* 0x080fe20000400000 */
[----:B------:R-:W-:-:S03]  /*0310*/  FMUL R10, R10, R9 ;  /* 0x000000090a0a7220 */ /* 0x000fc60000400000 */
[C-C-:B---3--:R-:W-:Y:S01]  /*0320*/  FFMA R4, R12.reuse, R4, R5.reuse ;  /* 0x000000040c047223 */ /* 0x148fe20000000005 */
[----:B------:R-:W-:-:S03]  /*0330*/  FFMA R5, R12, R10, R5 ;  /* 0x0000000a0c057223 */ /* 0x000fc60000000005 */
[----:B------:R-:W-:Y:S01]  /*0340*/  FMUL R8, R4, 1.4426950216293334961 ;  /* 0x3fb8aa3b04087820 */ /* 0x000fe20000400000 */
[----:B------:R-:W-:-:S05]  /*0350*/  FMUL R10, R5, 1.4426950216293334961 ;  /* 0x3fb8aa3b050a7820 */ /* 0x000fca0000400000 */
[----:B------:R-:W0:Y:S01]  /*0360*/  FRND R8, R8 ;  /* 0x0000000800087307 */ /* 0x000e220000201000 */
[----:B------:R-:W-:Y:S01]  /*0370*/  FADD.FTZ R9, |R4|, -RZ ;  /* 0x800000ff04097221 */ /* 0x000fe20000010200 */
[----:B------:R-:W-:-:S06]  /*0380*/  FADD.FTZ R11, |R5|, -RZ ;  /* 0x800000ff050b7221 */ /* 0x000fcc0000010200 */
[----:B------:R-:W1:Y:S01]  /*0390*/  FRND R10, R10 ;  /* 0x0000000a000a7307 */ /* 0x000e620000201000 */
[----:B------:R-:W-:Y:S02]  /*03a0*/  FSETP.GEU.AND P0, PT, R9, 0.40999999642372131348, PT ;  /* 0x3ed1eb850900780b */ /* 0x000fe40003f0e000 */
[----:B------:R-:W-:Y:S02]  /*03b0*/  FSETP.GEU.AND P1, PT, R11, 0.40999999642372131348, PT ;  /* 0x3ed1eb850b00780b */ /* 0x000fe40003f2e000 */
[----:B0-----:R-:W-:-:S04]  /*03c0*/  FSEL R9, R8, RZ, P0 ;  /* 0x000000ff08097208 */ /* 0x001fc80000000000 */
[C---:B------:R-:W-:Y:S01]  /*03d0*/  FSETP.NEU.AND P4, PT, R9.reuse, 128, PT ;  /* 0x430000000900780b */ /* 0x040fe20003f8d000 */
[C---:B------:R-:W-:Y:S01]  /*03e0*/  FFMA.FTZ R12, -R9.reuse, 0.693145751953125, R4 ;  /* 0x3f317200090c7823 */ /* 0x040fe20000010104 */
[----:B-1----:R-:W-:Y:S02]  /*03f0*/  FSEL R14, R10, RZ, P1 ;  /* 0x000000ff0a0e7208 */ /* 0x002fe40000800000 */
[C---:B------:R-:W-:Y:S01]  /*0400*/  FSEL R10, R9.reuse, 127, P4 ;  /* 0x42fe0000090a7808 */ /* 0x040fe20002000000 */
[----:B------:R-:W-:Y:S02]  /*0410*/  FFMA.FTZ R9, -R9, 1.428606765330187045e-06, R12 ;  /* 0x35bfbe8e09097823 */ /* 0x000fe4000001010c */
[C---:B------:R-:W-:Y:S01]  /*0420*/  FFMA.FTZ R11, -R14.reuse, 0.693145751953125, R5 ;  /* 0x3f3172000e0b7823 */ /* 0x040fe20000010105 */
[C---:B------:R-:W-:Y:S01]  /*0430*/  FSETP.NEU.AND P2, PT, R14.reuse, 128, PT ;  /* 0x430000000e00780b */ /* 0x040fe20003f4d000 */
[C---:B------:R-:W-:Y:S02]  /*0440*/  FFMA.FTZ R8, R9.reuse, R13, 0.0083824126049876213074 ;  /* 0x3c09566309087423 */ /* 0x040fe4000001000d */
[C---:B------:R-:W-:Y:S01]  /*0450*/  FFMA.FTZ R16, -R14.reuse, 1.428606765330187045e-06, R11 ;  /* 0x35bfbe8e0e107823 */ /* 0x040fe2000001010b */
[----:B------:R-:W-:Y:S01]  /*0460*/  FSEL R11, R14, 127, P2 ;  /* 0x42fe00000e0b7808 */ /* 0x000fe20001000000 */
[----:B------:R-:W-:-:S02]  /*0470*/  FFMA.FTZ R8, R9, R8, 0.041667830199003219604 ;  /* 0x3d2aabe309087423 */ /* 0x000fc40000010008 */
[C---:B------:R-:W-:Y:S01]  /*0480*/  FFMA.FTZ R13, R16.reuse, R13, 0.0083824126049876213074 ;  /* 0x3c095663100d7423 */ /* 0x040fe2000001000d */
[----:B------:R-:W0:Y:S01]  /*0490*/  MUFU.EX2 R12, R10 ;  /* 0x0000000a000c7308 */ /* 0x000e220000000800 */
[----:B------:R-:W-:Y:S02]  /*04a0*/  FFMA.FTZ R8, R9, R8, 0.16666397452354431152 ;  /* 0x3e2aa9f609087423 */ /* 0x000fe40000010008 */
[----:B------:R-:W-:-:S05]  /*04b0*/  FFMA.FTZ R15, R16, R13, 0.041667830199003219604 ;  /* 0x3d2aabe3100f7423 */ /* 0x000fca000001000d */
[----:B------:R-:W1:Y:S01]  /*04c0*/  MUFU.EX2 R13, R11 ;  /* 0x0000000b000d7308 */ /* 0x000e620000000800 */
[----:B------:R-:W-:Y:S01]  /*04d0*/  FFMA.FTZ R15, R16, R15, 0.16666397452354431152 ;  /* 0x3e2aa9f6100f7423 */ /* 0x000fe2000001000f */
[----:B------:R-:W-:-:S03]  /*04e0*/  FFMA.FTZ R8, R9, R8, 0.49999994039535522461 ;  /* 0x3efffffe09087423 */ /* 0x000fc60000010008 */
[----:B------:R-:W-:Y:S01]  /*04f0*/  FFMA.FTZ R15, R16, R15, 0.49999994039535522461 ;  /* 0x3efffffe100f7423 */ /* 0x000fe2000001000f */
[----:B------:R-:W-:-:S03]  /*0500*/  FMUL R8, R9, R8 ;  /* 0x0000000809087220 */ /* 0x000fc60000400000 */
[C---:B------:R-:W-:Y:S01]  /*0510*/  FMUL R17, R16.reuse, R15 ;  /* 0x0000000f10117220 */ /* 0x040fe20000400000 */
[----:B------:R-:W-:Y:S02]  /*0520*/  FFMA.FTZ R15, R9, R8, R9 ;  /* 0x00000008090f7223 */ /* 0x000fe40000010009 */
[----:B------:R-:W2:Y:S01]  /*0530*/  LDC.64 R8, c[0x0][0x218] ;  /* 0x00008600ff087b82 */ /* 0x000ea20000000a00 */
[----:B------:R-:W-:Y:S01]  /*0540*/  FFMA.FTZ R16, R16, R17, R16 ;  /* 0x0000001110107223 */ /* 0x000fe20000010010 */
[----:B0-----:R-:W-:Y:S01]  /*0550*/  FADD R17, R12, -1 ;  /* 0xbf8000000c117421 */ /* 0x001fe20000000000 */
[C---:B-1----:R-:W-:Y:S01]  /*0560*/  FADD R14, R13.reuse, -1 ;  /* 0xbf8000000d0e7421 */ /* 0x042fe20000000000 */
[----:B------:R-:W-:Y:S02]  /*0570*/  FSETP.NEU.AND P1, PT, R4, RZ, PT ;  /* 0x000000ff0400720b */ /* 0x000fe40003f2d000 */
[----:B------:R-:W-:Y:S01]  /*0580*/  FFMA.FTZ R12, R12, R15, R17 ;  /* 0x0000000f0c0c7223 */ /* 0x000fe20000010011 */
[----:B------:R-:W-:Y:S01]  /*0590*/  FFMA.FTZ R13, R13, R16, R14 ;  /* 0x000000100d0d7223 */ /* 0x000fe2000001000e */
[----:B------:R-:W-:-:S02]  /*05a0*/  FSETP.NEU.AND P0, PT, R5, RZ, PT ;  /* 0x000000ff0500720b */ /* 0x000fc40003f0d000 */
[----:B------:R-:W-:Y:S01]  /*05b0*/  FSETP.GT.AND P3, PT, R11, 128, PT ;  /* 0x430000000b00780b */ /* 0x000fe20003f64000 */
[----:B------:R-:W-:Y:S01]  /*05c0*/  @!P2 FADD R13, R13, R13 ;  /* 0x0000000d0d0da221 */ /* 0x000fe20000000000 */
[----:B------:R-:W-:Y:S01]  /*05d0*/  @!P4 FADD R12, R12, R12 ;  /* 0x0000000c0c0cc221 */ /* 0x000fe20000000000 */
[C---:B------:R-:W-:Y:S02]  /*05e0*/  FSETP.GT.AND P4, PT, R10.reuse, 128, PT ;  /* 0x430000000a00780b */ /* 0x040fe40003f84000 */
[----:B------:R-:W-:Y:S02]  /*05f0*/  FSETP.GEU.AND P2, PT, R11, -25, PT ;  /* 0xc1c800000b00780b */ /* 0x000fe40003f4e000 */
[----:B------:R-:W-:Y:S02]  /*0600*/  FSEL R13, R13, +INF , !P3 ;  /* 0x7f8000000d0d7808 */ /* 0x000fe40005800000 */
[----:B------:R-:W-:Y:S02]  /*0610*/  FSETP.GEU.AND P3, PT, R10, -25, PT ;  /* 0xc1c800000a00780b */ /* 0x000fe40003f6e000 */
[----:B------:R-:W-:Y:S01]  /*0620*/  FSEL R12, R12, +INF , !P4 ;  /* 0x7f8000000c0c7808 */ /* 0x000fe20006000000 */
[----:B------:R-:W-:Y:S01]  /*0630*/  FADD R11, R4, R4 ;  /* 0x00000004040b7221 */ /* 0x000fe20000000000 */
[----:B------:R-:W-:Y:S01]  /*0640*/  FSEL R10, R13, -1, P2 ;  /* 0xbf8000000d0a7808 */ /* 0x000fe20001000000 */
[----:B------:R-:W-:Y:S01]  /*0650*/  @!P0 FADD R10, R5, R5 ;  /* 0x00000005050a8221 */ /* 0x000fe20000000000 */
[----:B------:R-:W-:-:S02]  /*0660*/  @P1 FSEL R11, R12, -1, P3 ;  /* 0xbf8000000c0b1808 */ /* 0x000fc40001800000 */
[----:B------:R-:W-:Y:S02]  /*0670*/  FSETP.GT.AND P1, PT, R4, RZ, PT ;  /* 0x000000ff0400720b */ /* 0x000fe40003f24000 */
[C---:B------:R-:W-:Y:S01]  /*0680*/  FSETP.GT.AND P0, PT, R5.reuse, RZ, PT ;  /* 0x000000ff0500720b */ /* 0x040fe20003f04000 */
[----:B--2---:R-:W-:Y:S01]  /*0690*/  IMAD.WIDE R8, R0, 0x4, R8 ;  /* 0x0000000400087825 */ /* 0x004fe200078e0208 */
[----:B------:R-:W-:Y:S02]  /*06a0*/  FSEL R4, R4, R11, P1 ;  /* 0x0000000b04047208 */ /* 0x000fe40000800000 */
[----:B------:R-:W-:Y:S01]  /*06b0*/  FSEL R5, R5, R10, P0 ;  /* 0x0000000a05057208 */ /* 0x000fe20000000000 */
[----:B------:R-:W-:Y:S04]  /*06c0*/  STG.E.64 desc[UR4][R2.64], R6 ;  /* 0x0000000602007986 */ /* 0x000fe8000c101b04 */
[----:B------:R-:W-:Y:S01]  /*06d0*/  STG.E.64 desc[UR4][R8.64], R4 ;  /* 0x0000000408007986 */ /* 0x000fe2000c101b04 */
[----:B------:R-:W-:Y:S05]  /*06e0*/  EXIT ;  /* 0x000000000000794d */ /* 0x000fea0003800000 */
.L_x_0:
[----:B------:R-:W-:-:S00]  /*06f0*/  BRA `(.L_x_0) ;  /* 0xfffffffc00fc7947 */ /* 0x000fc0000383ffff */
[----:B------:R-:W-:-:S00]  /*0700*/  NOP ;  /* 0x0000000000007918 */ /* 0x000fc00000000000 */
[----:B------:R-:W-:-:S00]  /*0710*/  NOP ;  /* 0x0000000000007918 */ /* 0x000fc00000000000 */
[----:B------:R-:W-:-:S00]  /*0720*/  NOP ;  /* 0x0000000000007918 */ /* 0x000fc00000000000 */
[----:B------:R-:W-:-:S00]  /*0730*/  NOP ;  /* 0x0000000000007918 */ /* 0x000fc00000000000 */
[----:B------:R-:W-:-:S00]  /*0740*/  NOP ;  /* 0x0000000000007918 */ /* 0x000fc00000000000 */
[----:B------:R-:W-:-:S00]  /*0750*/  NOP ;  /* 0x0000000000007918 */ /* 0x000fc00000000000 */
[----:B------:R-:W-:-:S00]  /*0760*/  NOP ;  /* 0x0000000000007918 */ /* 0x000fc00000000000 */
[----:B------:R-:W-:-:S00]  /*0770*/  NOP ;  /* 0x0000000000007918 */ /* 0x000fc00000000000 */
.L_x_1:


//--------------------- .nv.global.init           --------------------------
	.section	.nv.global.init,"aw",@progbits
.nv.global.init:
	.type		_$_str,@object
	.size		_$_str,(_$_str_$_2 - _$_str)
_$_str:
        /*0000*/ 	.byte	0x5f, 0x5f, 0x43, 0x55, 0x44, 0x41, 0x5f, 0x46, 0x54, 0x5a, 0x00
	.type		_$_str_$_2,@object
	.size		_$_str_$_2,(.L_1 - _$_str_$_2)
_$_str_$_2:
        /*000b*/ 	.byte	0x5f, 0x5f, 0x43, 0x55, 0x44, 0x41, 0x5f, 0x50, 0x52, 0x45, 0x43, 0x5f, 0x53, 0x51, 0x52, 0x54
        /*001b*/ 	.byte	0x00
.L_1:


//--------------------- .nv.constant0.triton_poi_fused__native_batch_norm_legit_no_training_convolution_elu_5 --------------------------
	.section	.nv.constant0.triton_poi_fused__native_batch_norm_legit_no_training_convolution_elu_5,"a",@progbits
	.sectionflags	@""
	.align	4
.nv.constant0.triton_poi_fused__native_batch_norm_legit_no_training_convolution_elu_5:
	.zero		588
